	.headerflags	@"EF_CUDA_TEXMODE_UNIFIED EF_CUDA_64BIT_ADDRESS EF_CUDA_ACCELERATORS EF_CUDA_SM90 EF_CUDA_VIRTUAL_SM(EF_CUDA_SM90)"
	.elftype	@"ET_EXEC"


//--------------------- .nv.info                  --------------------------
	.section	.nv.info,"",@"SHT_CUDA_INFO"
	.align	4


	//----- nvinfo : EIATTR_REGCOUNT
	.align		4
        /*0000*/ 	.byte	0x04, 0x2f
        /*0002*/ 	.short	(.L_1 - .L_0)
	.align		4
.L_0:
        /*0004*/ 	.word	index@(triton_poi_fused_add_clone_mul_6)
        /*0008*/ 	.word	0x0000001a


	//----- nvinfo : EIATTR_MIN_STACK_SIZE
	.align		4
.L_1:
        /*000c*/ 	.byte	0x04, 0x12
        /*000e*/ 	.short	(.L_3 - .L_2)
	.align		4
.L_2:
        /*0010*/ 	.word	index@(triton_poi_fused_add_clone_mul_6)
        /*0014*/ 	.word	0x00000000


	//----- nvinfo : EIATTR_FRAME_SIZE
	.align		4
.L_3:
        /*0018*/ 	.byte	0x04, 0x11
        /*001a*/ 	.short	(.L_5 - .L_4)
	.align		4
.L_4:
        /*001c*/ 	.word	index@(triton_poi_fused_add_clone_mul_6)
        /*0020*/ 	.word	0x00000000


	//----- nvinfo : EIATTR_MIN_STACK_SIZE
	.align		4
.L_5:
        /*0024*/ 	.byte	0x04, 0x12
        /*0026*/ 	.short	(.L_7 - .L_6)
	.align		4
.L_6:
        /*0028*/ 	.word	index@(triton_poi_fused_add_clone_mul_6)
        /*002c*/ 	.word	0x00000000
.L_7:


//--------------------- .nv.info.triton_poi_fused_add_clone_mul_6 --------------------------
	.section	.nv.info.triton_poi_fused_add_clone_mul_6,"",@"SHT_CUDA_INFO"
	.sectionflags	@""
	.align	4


	//----- nvinfo : EIATTR_CUDA_API_VERSION
	.align		4
        /*0000*/ 	.byte	0x04, 0x37
        /*0002*/ 	.short	(.L_9 - .L_8)
.L_8:
        /*0004*/ 	.word	0x0000007c


	//----- nvinfo : EIATTR_KPARAM_INFO
	.align		4
.L_9:
        /*0008*/ 	.byte	0x04, 0x17
        /*000a*/ 	.short	(.L_11 - .L_10)
.L_10:
        /*000c*/ 	.word	0x00000000
        /*0010*/ 	.short	0x0006
        /*0012*/ 	.short	0x002c
        /*0014*/ 	.byte	0x00, 0xf0, 0x11, 0x00


	//----- nvinfo : EIATTR_KPARAM_INFO
	.align		4
.L_11:
        /*0018*/ 	.byte	0x04, 0x17
        /*001a*/ 	.short	(.L_13 - .L_12)
.L_12:
        /*001c*/ 	.word	0x00000000
        /*0020*/ 	.short	0x0005
        /*0022*/ 	.short	0x0028
        /*0024*/ 	.byte	0x00, 0xf0, 0x11, 0x00


	//----- nvinfo : EIATTR_KPARAM_INFO
	.align		4
.L_13:
        /*0028*/ 	.byte	0x04, 0x17
        /*002a*/ 	.short	(.L_15 - .L_14)
.L_14:
        /*002c*/ 	.word	0x00000000
        /*0030*/ 	.short	0x0004
        /*0032*/ 	.short	0x0020
        /*0034*/ 	.byte	0x00, 0xf4, 0x21, 0x00


	//----- nvinfo : EIATTR_KPARAM_INFO
	.align		4
.L_15:
        /*0038*/ 	.byte	0x04, 0x17
        /*003a*/ 	.short	(.L_17 - .L_16)
.L_16:
        /*003c*/ 	.word	0x00000000
        /*0040*/ 	.short	0x0003
        /*0042*/ 	.short	0x0018
        /*0044*/ 	.byte	0x00, 0xf4, 0x21, 0x00


	//----- nvinfo : EIATTR_KPARAM_INFO
	.align		4
.L_17:
        /*0048*/ 	.byte	0x04, 0x17
        /*004a*/ 	.short	(.L_19 - .L_18)
.L_18:
        /*004c*/ 	.word	0x00000000
        /*0050*/ 	.short	0x0002
        /*0052*/ 	.short	0x0010
        /*0054*/ 	.byte	0x00, 0xf4, 0x21, 0x00


	//----- nvinfo : EIATTR_KPARAM_INFO
	.align		4
.L_19:
        /*0058*/ 	.byte	0x04, 0x17
        /*005a*/ 	.short	(.L_21 - .L_20)
.L_20:
        /*005c*/ 	.word	0x00000000
        /*0060*/ 	.short	0x0001
        /*0062*/ 	.short	0x0008
        /*0064*/ 	.byte	0x00, 0xf4, 0x21, 0x00


	//----- nvinfo : EIATTR_KPARAM_INFO
	.align		4
.L_21:
        /*0068*/ 	.byte	0x04, 0x17
        /*006a*/ 	.short	(.L_23 - .L_22)
.L_22:
        /*006c*/ 	.word	0x00000000
        /*0070*/ 	.short	0x0000
        /*0072*/ 	.short	0x0000
        /*0074*/ 	.byte	0x00, 0xf4, 0x21, 0x00


	//----- nvinfo : EIATTR_SPARSE_MMA_MASK
	.align		4
.L_23:
        /*0078*/ 	.byte	0x03, 0x50
        /*007a*/ 	.short	0x0000


	//----- nvinfo : EIATTR_MAXREG_COUNT
	.align		4
        /*007c*/ 	.byte	0x03, 0x1b
        /*007e*/ 	.short	0x00ff


	//----- nvinfo : EIATTR_EXIT_INSTR_OFFSETS
	.align		4
        /*0080*/ 	.byte	0x04, 0x1c
        /*0082*/ 	.short	(.L_25 - .L_24)


	//   ....[0]....
.L_24:
        /*0084*/ 	.word	0x00000920


	//   ....[1]....
        /*0088*/ 	.word	0x00000940


	//----- nvinfo : EIATTR_REQNTID
	.align		4
.L_25:
        /*008c*/ 	.byte	0x04, 0x10
        /*008e*/ 	.short	(.L_27 - .L_26)
.L_26:
        /*0090*/ 	.word	0x00000080
        /*0094*/ 	.word	0x00000001
        /*0098*/ 	.word	0x00000001


	//----- nvinfo : EIATTR_CBANK_PARAM_SIZE
	.align		4
.L_27:
        /*009c*/ 	.byte	0x03, 0x19
        /*009e*/ 	.short	0x0030


	//----- nvinfo : EIATTR_PARAM_CBANK
	.align		4
        /*00a0*/ 	.byte	0x04, 0x0a
        /*00a2*/ 	.short	(.L_29 - .L_28)
	.align		4
.L_28:
        /*00a4*/ 	.word	index@(.nv.constant0.triton_poi_fused_add_clone_mul_6)
        /*00a8*/ 	.short	0x0210
        /*00aa*/ 	.short	0x0030


	//----- nvinfo : EIATTR_SW_WAR
	.align		4
.L_29:
        /*00ac*/ 	.byte	0x04, 0x36
        /*00ae*/ 	.short	(.L_31 - .L_30)
.L_30:
        /*00b0*/ 	.word	0x00000008
.L_31:


//--------------------- .nv.callgraph             --------------------------
	.section	.nv.callgraph,"",@"SHT_CUDA_CALLGRAPH"
	.align	4
	.sectionentsize	8
	.align		4
        /*0000*/ 	.word	0x00000000
	.align		4
        /*0004*/ 	.word	0xffffffff
	.align		4
        /*0008*/ 	.word	0x00000000
	.align		4
        /*000c*/ 	.word	0xfffffffe
	.align		4
        /*0010*/ 	.word	0x00000000
	.align		4
        /*0014*/ 	.word	0xfffffffd
	.align		4
        /*0018*/ 	.word	0x00000000
	.align		4
        /*001c*/ 	.word	0xfffffffc


//--------------------- .text.triton_poi_fused_add_clone_mul_6 --------------------------
	.section	.text.triton_poi_fused_add_clone_mul_6,"ax",@progbits
	.sectionflags	@"SHF_BARRIERS=1"
	.align	128
        .global         triton_poi_fused_add_clone_mul_6
        .type           triton_poi_fused_add_clone_mul_6,@function
        .size           triton_poi_fused_add_clone_mul_6,(.L_x_1 - triton_poi_fused_add_clone_mul_6)
        .other          triton_poi_fused_add_clone_mul_6,@"STO_CUDA_ENTRY STV_DEFAULT"
triton_poi_fused_add_clone_mul_6:
.text.triton_poi_fused_add_clone_mul_6:
[----:B------:R-:W0:Y:S01]  /*0000*/  LDC R1, c[0x0][0x28] ;  /* 0x00000a00ff017b82 */ /* 0x000e220000000800 */
[----:B------:R-:W1:Y:S07]  /*0010*/  S2R R2, SR_TID.X ;  /* 0x0000000000027919 */ /* 0x000e6e0000002100 */
[----:B------:R-:W2:Y:S01]  /*0020*/  LDC.64 R10, c[0x0][0x218] ;  /* 0x00008600ff0a7b82 */ /* 0x000ea20000000a00 */
[----:B------:R-:W-:Y:S01]  /*0030*/  HFMA2.MMA R4, -RZ, RZ, 0, 0 ;  /* 0x00000000ff047435 */ /* 0x000fe200000001ff */
[----:B------:R-:W-:Y:S01]  /*0040*/  ULDC.64 UR6, c[0x0][0x208] ;  /* 0x0000820000067ab9 */ /* 0x000fe20000000a00 */
[----:B------:R-:W3:Y:S01]  /*0050*/  S2R R0, SR_CTAID.Y ;  /* 0x0000000000007919 */ /* 0x000ee20000002600 */
[----:B------:R-:W4:Y:S01]  /*0060*/  S2R R9, SR_CTAID.X ;  /* 0x0000000000097919 */ /* 0x000f220000002500 */
[----:B-1----:R-:W-:Y:S01]  /*0070*/  SHF.R.U32.HI R3, RZ, 0x2, R2 ;  /* 0x00000002ff037819 */ /* 0x002fe20000011602 */
[----:B---3--:R-:W-:Y:S01]  /*0080*/  IMAD.SHL.U32 R13, R0, 0x20, RZ ;  /* 0x00000020000d7824 */ /* 0x008fe200078e00ff */
[----:B------:R-:W-:-:S02]  /*0090*/  SHF.R.S32.HI R8, RZ, 0x1a, R0 ;  /* 0x0000001aff087819 */ /* 0x000fc40000011400 */
[----:B------:R-:W-:Y:S01]  /*00a0*/  SGXT.U32 R0, R3, 0x5 ;  /* 0x000000050300781a */ /* 0x000fe20000000000 */
[----:B----4-:R-:W-:Y:S01]  /*00b0*/  IMAD.SHL.U32 R9, R9, 0x4, RZ ;  /* 0x0000000409097824 */ /* 0x010fe200078e00ff */
[----:B------:R-:W-:Y:S01]  /*00c0*/  SGXT R8, R8, 0x1 ;  /* 0x000000010808781a */ /* 0x000fe20000000200 */
[----:B------:R-:W-:Y:S01]  /*00d0*/  IMAD.MOV.U32 R3, RZ, RZ, RZ ;  /* 0x000000ffff037224 */ /* 0x000fe200078e00ff */
[----:B------:R-:W-:Y:S02]  /*00e0*/  LOP3.LUT R5, R0, R13, RZ, 0xfc, !PT ;  /* 0x0000000d00057212 */ /* 0x000fe400078efcff */
[----:B------:R-:W-:Y:S02]  /*00f0*/  LOP3.LUT R6, R9, 0x3, R2, 0xf8, !PT ;  /* 0x0000000309067812 */ /* 0x000fe400078ef802 */
[----:B------:R-:W-:Y:S02]  /*0100*/  LEA.HI R15, R8, R5, RZ, 0x4 ;  /* 0x00000005080f7211 */ /* 0x000fe400078f20ff */
[----:B------:R-:W-:-:S02]  /*0110*/  ISETP.GE.AND P0, PT, R6, 0x4, PT ;  /* 0x000000040600780c */ /* 0x000fc40003f06270 */
[----:B------:R-:W-:Y:S02]  /*0120*/  SHF.R.S32.HI R15, RZ, 0x4, R15 ;  /* 0x00000004ff0f7819 */ /* 0x000fe4000001140f */
[----:B------:R-:W-:Y:S02]  /*0130*/  ISETP.LT.AND P0, PT, R5, 0x40, !P0 ;  /* 0x000000400500780c */ /* 0x000fe40004701270 */
[----:B------:R-:W-:-:S05]  /*0140*/  LEA R7, R15, R6, 0x2 ;  /* 0x000000060f077211 */ /* 0x000fca00078e10ff */
[----:B------:R-:W-:-:S04]  /*0150*/  IMAD R7, R7, 0x3, RZ ;  /* 0x0000000307077824 */ /* 0x000fc800078e02ff */
[C---:B------:R-:W-:Y:S02]  /*0160*/  VIADD R19, R7.reuse, 0x1 ;  /* 0x0000000107137836 */ /* 0x040fe40000000000 */
[----:B--2---:R-:W-:-:S04]  /*0170*/  IMAD.WIDE R16, R7, 0x4, R10 ;  /* 0x0000000407107825 */ /* 0x004fc800078e020a */
[--C-:B------:R-:W-:Y:S01]  /*0180*/  IMAD.WIDE R18, R19, 0x4, R10.reuse ;  /* 0x0000000413127825 */ /* 0x100fe200078e020a */
[----:B------:R1:W2:Y:S04]  /*0190*/  @P0 LDG.E.EL R3, desc[UR6][R16.64] ;  /* 0x0000000610030981 */ /* 0x0002a8000c2e1900 */
[----:B------:R3:W4:Y:S01]  /*01a0*/  @P0 LDG.E.EL R4, desc[UR6][R18.64] ;  /* 0x0000000612040981 */ /* 0x000722000c2e1900 */
[----:B------:R-:W-:Y:S02]  /*01b0*/  VIADD R21, R7, 0x2 ;  /* 0x0000000207157836 */ /* 0x000fe40000000000 */
[----:B------:R-:W-:Y:S02]  /*01c0*/  IMAD.MOV.U32 R7, RZ, RZ, RZ ;  /* 0x000000ffff077224 */ /* 0x000fe400078e00ff */
[----:B------:R-:W-:Y:S01]  /*01d0*/  IMAD.WIDE R20, R21, 0x4, R10 ;  /* 0x0000000415147825 */ /* 0x000fe200078e020a */
[----:B------:R-:W-:Y:S01]  /*01e0*/  LEA.HI R8, R8, R5, RZ, 0x2 ;  /* 0x0000000508087211 */ /* 0x000fe200078f10ff */
[----:B------:R-:W5:Y:S03]  /*01f0*/  LDC.64 R10, c[0x0][0x210] ;  /* 0x00008400ff0a7b82 */ /* 0x000f660000000a00 */
[----:B------:R-:W4:Y:S01]  /*0200*/  @P0 LDG.E.EL R7, desc[UR6][R20.64] ;  /* 0x0000000614070981 */ /* 0x000f22000c2e1900 */
[----:B------:R-:W-:-:S02]  /*0210*/  SHF.R.S32.HI R12, RZ, 0x2, R8 ;  /* 0x00000002ff0c7819 */ /* 0x000fc40000011408 */
[----:B------:R-:W-:Y:S02]  /*0220*/  LOP3.LUT R8, R8, 0x3ffffffc, RZ, 0xc0, !PT ;  /* 0x3ffffffc08087812 */ /* 0x000fe400078ec0ff */
[----:B------:R-:W-:-:S03]  /*0230*/  LEA.HI R14, R12, R12, RZ, 0x2 ;  /* 0x0000000c0c0e7211 */ /* 0x000fc600078f10ff */
[----:B------:R-:W-:Y:S01]  /*0240*/  IMAD.IADD R8, R5, 0x1, -R8 ;  /* 0x0000000105087824 */ /* 0x000fe200078e0a08 */
[----:B------:R-:W-:-:S04]  /*0250*/  LOP3.LUT R23, R14, 0xfffffffc, RZ, 0xc0, !PT ;  /* 0xfffffffc0e177812 */ /* 0x000fc800078ec0ff */
[----:B------:R-:W-:-:S05]  /*0260*/  IADD3 R23, R12, -R23, RZ ;  /* 0x800000170c177210 */ /* 0x000fca0007ffe0ff */
[----:B------:R-:W-:-:S05]  /*0270*/  IMAD R23, R8, 0x4, R23 ;  /* 0x0000000408177824 */ /* 0x000fca00078e0217 */
[----:B------:R-:W-:-:S05]  /*0280*/  LEA R8, R6, R23, 0x4 ;  /* 0x0000001706087211 */ /* 0x000fca00078e20ff */
[----:B------:R-:W-:Y:S02]  /*0290*/  IMAD R15, R15, 0x40, R8 ;  /* 0x000000400f0f7824 */ /* 0x000fe400078e0208 */
[----:B------:R-:W-:Y:S02]  /*02a0*/  IMAD.MOV.U32 R8, RZ, RZ, RZ ;  /* 0x000000ffff087224 */ /* 0x000fe400078e00ff */
[----:B-----5:R-:W-:Y:S01]  /*02b0*/  IMAD.WIDE R14, R15, 0x4, R10 ;  /* 0x000000040f0e7825 */ /* 0x020fe200078e020a */
[----:B------:R-:W-:Y:S01]  /*02c0*/  LOP3.LUT R13, R13, 0x1f, R2, 0xf8, !PT ;  /* 0x0000001f0d0d7812 */ /* 0x000fe200078ef802 */
[----:B------:R-:W5:Y:S03]  /*02d0*/  LDC.64 R10, c[0x0][0x220] ;  /* 0x00008800ff0a7b82 */ /* 0x000f660000000a00 */
[----:B------:R3:W4:Y:S01]  /*02e0*/  @P0 LDG.E.EL R8, desc[UR6][R14.64] ;  /* 0x000000060e080981 */ /* 0x000722000c2e1900 */
[----:B------:R-:W-:-:S02]  /*02f0*/  SHF.R.S32.HI R12, RZ, 0x1f, R13 ;  /* 0x0000001fff0c7819 */ /* 0x000fc4000001140d */
[----:B-1----:R-:W-:Y:S02]  /*0300*/  SHF.R.U32.HI R17, RZ, 0x5, R2 ;  /* 0x00000005ff117819 */ /* 0x002fe40000011602 */
[----:B------:R-:W-:Y:S02]  /*0310*/  LEA.HI R16, R12, R13, RZ, 0x2 ;  /* 0x0000000d0c107211 */ /* 0x000fe400078f10ff */
[----:B------:R-:W-:Y:S02]  /*0320*/  SGXT.U32 R12, R17, 0x2 ;  /* 0x00000002110c781a */ /* 0x000fe40000000000 */
[C---:B---3--:R-:W-:Y:S01]  /*0330*/  LOP3.LUT R18, R16.reuse, 0xfffffffc, RZ, 0xc0, !PT ;  /* 0xfffffffc10127812 */ /* 0x048fe200078ec0ff */
[----:B------:R-:W-:Y:S01]  /*0340*/  IMAD.SHL.U32 R16, R16, 0x4, RZ ;  /* 0x0000000410107824 */ /* 0x000fe200078e00ff */
[----:B------:R-:W-:Y:S01]  /*0350*/  LOP3.LUT R9, R12, R9, RZ, 0xfc, !PT ;  /* 0x000000090c097212 */ /* 0x000fe200078efcff */
[----:B0-----:R-:W0:Y:S01]  /*0360*/  LDC.64 R14, c[0x0][0x228] ;  /* 0x00008a00ff0e7b82 */ /* 0x001e220000000a00 */
[----:B------:R-:W-:-:S02]  /*0370*/  IADD3 R18, R13, -R18, RZ ;  /* 0x800000120d127210 */ /* 0x000fc40007ffe0ff */
[----:B------:R-:W-:-:S03]  /*0380*/  ISETP.GE.AND P1, PT, R9, 0x4, PT ;  /* 0x000000040900780c */ /* 0x000fc60003f26270 */
[----:B------:R-:W-:Y:S01]  /*0390*/  IMAD R18, R9, 0x4, R18 ;  /* 0x0000000409127824 */ /* 0x000fe200078e0212 */
[----:B------:R-:W-:Y:S02]  /*03a0*/  LOP3.LUT R9, R16, 0xfffffff0, RZ, 0xc0, !PT ;  /* 0xfffffff010097812 */ /* 0x000fe400078ec0ff */
[----:B------:R-:W-:Y:S02]  /*03b0*/  ISETP.LT.AND P1, PT, R13, 0x40, !P1 ;  /* 0x000000400d00780c */ /* 0x000fe40004f21270 */
[----:B------:R-:W-:-:S05]  /*03c0*/  IADD3 R9, R18, R9, RZ ;  /* 0x0000000912097210 */ /* 0x000fca0007ffe0ff */
[----:B-----5:R-:W-:-:S04]  /*03d0*/  IMAD.WIDE R10, R9, 0x4, R10 ;  /* 0x00000004090a7825 */ /* 0x020fc800078e020a */
[----:B------:R-:W-:-:S06]  /*03e0*/  IMAD.MOV.U32 R9, RZ, RZ, RZ ;  /* 0x000000ffff097224 */ /* 0x000fcc00078e00ff */
[----:B------:R-:W3:Y:S01]  /*03f0*/  @P1 LDG.E.EL R9, desc[UR6][R10.64] ;  /* 0x000000060a091981 */ /* 0x000ee2000c2e1900 */
[----:B------:R-:W-:Y:S01]  /*0400*/  IMAD R6, R5, 0x4, R6 ;  /* 0x0000000405067824 */ /* 0x000fe200078e0206 */
[----:B------:R-:W-:-:S03]  /*0410*/  MOV R5, RZ ;  /* 0x000000ff00057202 */ /* 0x000fc60000000f00 */
[----:B0-----:R-:W-:-:S05]  /*0420*/  IMAD.WIDE R14, R6, 0x4, R14 ;  /* 0x00000004060e7825 */ /* 0x001fca00078e020e */
[----:B------:R0:W5:Y:S01]  /*0430*/  @P0 LDG.E.EL R5, desc[UR6][R14.64] ;  /* 0x000000060e050981 */ /* 0x000162000c2e1900 */
[----:B------:R-:W1:Y:S01]  /*0440*/  S2UR UR5, SR_CgaCtaId ;  /* 0x00000000000579c3 */ /* 0x000e620000008800 */
[----:B------:R-:W-:Y:S01]  /*0450*/  UMOV UR4, 0x400 ;  /* 0x0000040000047882 */ /* 0x000fe20000000000 */
[----:B0-----:R-:W-:-:S04]  /*0460*/  SHF.R.U32.HI R15, RZ, 0x3, R2 ;  /* 0x00000003ff0f7819 */ /* 0x001fc80000011602 */
[----:B------:R-:W-:Y:S01]  /*0470*/  LOP3.LUT R15, R15, 0xc, RZ, 0xc0, !PT ;  /* 0x0000000c0f0f7812 */ /* 0x000fe200078ec0ff */
[----:B-1----:R-:W-:-:S06]  /*0480*/  UPRMT UR4, UR5, 0x654, UR4 ;  /* 0x0000065405047896 */ /* 0x002fcc0008000004 */
[----:B------:R-:W-:Y:S02]  /*0490*/  IADD3 R15, R15, UR4, RZ ;  /* 0x000000040f0f7c10 */ /* 0x000fe4000fffe0ff */
[C---:B--2---:R-:W-:Y:S02]  /*04a0*/  FSETP.NAN.AND P2, PT, R3.reuse, R3, PT ;  /* 0x000000030300720b */ /* 0x044fe40003f48000 */
[----:B----4-:R-:W-:-:S04]  /*04b0*/  FSETP.GT.AND P1, PT, R3, R4, PT ;  /* 0x000000040300720b */ /* 0x010fc80003f24000 */
[----:B------:R-:W-:-:S04]  /*04c0*/  FSEL R16, R3, R4, P1 ;  /* 0x0000000403107208 */ /* 0x000fc80000800000 */
[----:B------:R-:W-:-:S04]  /*04d0*/  FSEL R16, R3, R16, P2 ;  /* 0x0000001003107208 */ /* 0x000fc80001000000 */
[C---:B------:R-:W-:Y:S02]  /*04e0*/  FSETP.GT.AND P1, PT, R16.reuse, R7, PT ;  /* 0x000000071000720b */ /* 0x040fe40003f24000 */
[----:B------:R-:W-:-:S11]  /*04f0*/  FSETP.NAN.AND P2, PT, R16, R16, PT ;  /* 0x000000101000720b */ /* 0x000fd60003f48000 */
[----:B------:R-:W-:-:S05]  /*0500*/  @!P1 FSEL R16, R16, R7, P2 ;  /* 0x0000000710109208 */ /* 0x000fca0001000000 */
[C---:B------:R-:W-:Y:S01]  /*0510*/  FADD R3, -R16.reuse, R3 ;  /* 0x0000000310037221 */ /* 0x040fe20000000100 */
[C---:B------:R-:W-:Y:S01]  /*0520*/  FADD R10, -R16.reuse, R4 ;  /* 0x00000004100a7221 */ /* 0x040fe20000000100 */
[----:B------:R-:W-:Y:S02]  /*0530*/  FADD R7, -R16, R7 ;  /* 0x0000000710077221 */ /* 0x000fe40000000100 */
[----:B------:R-:W-:Y:S01]  /*0540*/  FMUL R4, R3, 1.4426950216293334961 ;  /* 0x3fb8aa3b03047820 */ /* 0x000fe20000400000 */
[----:B------:R-:W-:Y:S01]  /*0550*/  FMUL R10, R10, 1.4426950216293334961 ;  /* 0x3fb8aa3b0a0a7820 */ /* 0x000fe20000400000 */
[----:B------:R-:W-:-:S03]  /*0560*/  FMUL R13, R7, 1.4426950216293334961 ;  /* 0x3fb8aa3b070d7820 */ /* 0x000fc60000400000 */
[----:B------:R-:W-:Y:S02]  /*0570*/  FSETP.GEU.AND P1, PT, R4, -126, PT ;  /* 0xc2fc00000400780b */ /* 0x000fe40003f2e000 */
[----:B------:R-:W-:Y:S02]  /*0580*/  FSETP.GEU.AND P2, PT, R10, -126, PT ;  /* 0xc2fc00000a00780b */ /* 0x000fe40003f4e000 */
[----:B------:R-:W-:-:S09]  /*0590*/  FSETP.GEU.AND P3, PT, R13, -126, PT ;  /* 0xc2fc00000d00780b */ /* 0x000fd20003f6e000 */
[----:B------:R-:W-:Y:S02]  /*05a0*/  @!P1 FMUL R4, R4, 0.5 ;  /* 0x3f00000004049820 */ /* 0x000fe40000400000 */
[----:B------:R-:W-:Y:S02]  /*05b0*/  @!P2 FMUL R10, R10, 0.5 ;  /* 0x3f0000000a0aa820 */ /* 0x000fe40000400000 */
[----:B------:R-:W0:Y:S01]  /*05c0*/  MUFU.EX2 R7, R4 ;  /* 0x0000000400077308 */ /* 0x000e220000000800 */
[----:B------:R-:W-:-:S07]  /*05d0*/  @!P3 FMUL R13, R13, 0.5 ;  /* 0x3f0000000d0db820 */ /* 0x000fce0000400000 */
[----:B------:R1:W2:Y:S01]  /*05e0*/  MUFU.EX2 R11, R10 ;  /* 0x0000000a000b7308 */ /* 0x0002a20000000800 */
[----:B0-----:R-:W-:-:S07]  /*05f0*/  @!P1 FMUL R7, R7, R7 ;  /* 0x0000000707079220 */ /* 0x001fce0000400000 */
[----:B------:R0:W4:Y:S01]  /*0600*/  MUFU.EX2 R3, R13 ;  /* 0x0000000d00037308 */ /* 0x0001220000000800 */
[----:B-1----:R-:W-:Y:S02]  /*0610*/  IMAD.SHL.U32 R10, R2, 0x20, RZ ;  /* 0x00000020020a7824 */ /* 0x002fe400078e00ff */
[----:B--2---:R-:W-:-:S03]  /*0620*/  @!P2 FMUL R11, R11, R11 ;  /* 0x0000000b0b0ba220 */ /* 0x004fc60000400000 */
[----:B0-----:R-:W-:Y:S01]  /*0630*/  LOP3.LUT R13, R10, 0x60, RZ, 0xc0, !PT ;  /* 0x000000600a0d7812 */ /* 0x001fe200078ec0ff */
[----:B------:R-:W-:-:S03]  /*0640*/  FADD R14, R7, R11 ;  /* 0x0000000b070e7221 */ /* 0x000fc60000000000 */
[----:B------:R-:W-:Y:S01]  /*0650*/  LOP3.LUT R0, R0, R13, RZ, 0xfc, !PT ;  /* 0x0000000d00007212 */ /* 0x000fe200078efcff */
[----:B----4-:R-:W-:Y:S01]  /*0660*/  @!P3 FMUL R3, R3, R3 ;  /* 0x000000030303b220 */ /* 0x010fe20000400000 */
[----:B------:R-:W-:-:S03]  /*0670*/  LEA.HI R13, R13, UR4, RZ, 0x1d ;  /* 0x000000040d0d7c11 */ /* 0x000fc6000f8fe8ff */
[----:B------:R-:W-:Y:S02]  /*0680*/  FADD R14, R14, R3 ;  /* 0x000000030e0e7221 */ /* 0x000fe40000000000 */
[----:B------:R-:W-:Y:S01]  /*0690*/  IMAD R10, R0, 0x4, R13 ;  /* 0x00000004000a7824 */ /* 0x000fe200078e020d */
[----:B------:R-:W-:Y:S02]  /*06a0*/  LOP3.LUT R0, R2, 0x7f, RZ, 0xc0, !PT ;  /* 0x0000007f02007812 */ /* 0x000fe400078ec0ff */
[C---:B------:R-:W-:Y:S02]  /*06b0*/  FSETP.GT.AND P1, PT, R14.reuse, 8.50705917302346158658e+37, PT ;  /* 0x7e8000000e00780b */ /* 0x040fe40003f24000 */
[----:B------:R-:W-:Y:S01]  /*06c0*/  FSETP.GEU.AND P2, PT, R14, 1.175494350822287508e-38, PT ;  /* 0x008000000e00780b */ /* 0x000fe20003f4e000 */
[----:B------:R-:W-:-:S10]  /*06d0*/  IMAD R15, R0, 0x4, R15 ;  /* 0x00000004000f7824 */ /* 0x000fd400078e020f */
[----:B------:R-:W-:Y:S01]  /*06e0*/  @P1 FMUL R14, R14, 0.25 ;  /* 0x3e8000000e0e1820 */ /* 0x000fe20000400000 */
[----:B------:R-:W-:Y:S01]  /*06f0*/  @P1 FMUL R7, R7, 0.25 ;  /* 0x3e80000007071820 */ /* 0x000fe20000400000 */
[----:B------:R-:W-:Y:S01]  /*0700*/  @P1 FMUL R11, R11, 0.25 ;  /* 0x3e8000000b0b1820 */ /* 0x000fe20000400000 */
[----:B------:R-:W-:Y:S01]  /*0710*/  @P1 FMUL R3, R3, 0.25 ;  /* 0x3e80000003031820 */ /* 0x000fe20000400000 */
[----:B------:R-:W-:Y:S01]  /*0720*/  @!P2 FMUL R14, R14, 16777216 ;  /* 0x4b8000000e0ea820 */ /* 0x000fe20000400000 */
[----:B------:R-:W-:Y:S01]  /*0730*/  @!P2 FMUL R7, R7, 16777216 ;  /* 0x4b8000000707a820 */ /* 0x000fe20000400000 */
[----:B------:R-:W-:Y:S01]  /*0740*/  @!P2 FMUL R11, R11, 16777216 ;  /* 0x4b8000000b0ba820 */ /* 0x000fe20000400000 */
[----:B------:R-:W-:Y:S01]  /*0750*/  @!P2 FMUL R3, R3, 16777216 ;  /* 0x4b8000000303a820 */ /* 0x000fe20000400000 */
[----:B------:R0:W1:Y:S02]  /*0760*/  MUFU.RCP R4, R14 ;  /* 0x0000000e00047308 */ /* 0x0000640000001000 */
[----:B0-----:R-:W-:-:S02]  /*0770*/  SHF.L.U32 R14, R2, 0x2, RZ ;  /* 0x00000002020e7819 */ /* 0x001fc400000006ff */
[----:B------:R-:W-:Y:S02]  /*0780*/  LOP3.LUT R2, R2, 0x7c, RZ, 0xc0, !PT ;  /* 0x0000007c02027812 */ /* 0x000fe400078ec0ff */
[----:B------:R-:W-:Y:S01]  /*0790*/  LOP3.LUT R17, R14, 0x7c, RZ, 0xc0, !PT ;  /* 0x0000007c0e117812 */ /* 0x000fe200078ec0ff */
[C---:B-1----:R-:W-:Y:S01]  /*07a0*/  FMUL R7, R4.reuse, R7 ;  /* 0x0000000704077220 */ /* 0x042fe20000400000 */
[----:B------:R-:W-:Y:S02]  /*07b0*/  FMUL R11, R4, R11 ;  /* 0x0000000b040b7220 */ /* 0x000fe40000400000 */
[----:B------:R-:W-:Y:S01]  /*07c0*/  LOP3.LUT R12, R12, R17, RZ, 0xfc, !PT ;  /* 0x000000110c0c7212 */ /* 0x000fe200078efcff */
[----:B------:R-:W-:Y:S02]  /*07d0*/  VIADD R17, R17, UR4 ;  /* 0x0000000411117c36 */ /* 0x000fe40008000000 */
[----:B------:R-:W-:Y:S01]  /*07e0*/  FMUL R7, R7, R8 ;  /* 0x0000000807077220 */ /* 0x000fe20000400000 */
[----:B------:R-:W-:Y:S01]  /*07f0*/  FMUL R3, R4, R3 ;  /* 0x0000000304037220 */ /* 0x000fe20000400000 */
[----:B------:R-:W-:-:S03]  /*0800*/  IMAD R12, R12, 0x4, R17 ;  /* 0x000000040c0c7824 */ /* 0x000fc600078e0211 */
[----:B------:R0:W-:Y:S01]  /*0810*/  STS [R10], R7 ;  /* 0x000000070a007388 */ /* 0x0001e20000000800 */
[----:B------:R-:W-:Y:S01]  /*0820*/  BAR.SYNC.DEFER_BLOCKING 0x0 ;  /* 0x0000000000007b1d */ /* 0x000fe20000010000 */
[----:B0-----:R-:W-:-:S04]  /*0830*/  IADD3 R7, R2, UR4, RZ ;  /* 0x0000000402077c10 */ /* 0x001fc8000fffe0ff */
[----:B------:R-:W-:Y:S01]  /*0840*/  LEA R0, R0, R7, 0x2 ;  /* 0x0000000700007211 */ /* 0x000fe200078e10ff */
[----:B------:R-:W-:Y:S02]  /*0850*/  LDS R8, [R15] ;  /* 0x000000000f087984 */ /* 0x000fe40000000800 */
[----:B------:R-:W-:Y:S06]  /*0860*/  BAR.SYNC.DEFER_BLOCKING 0x0 ;  /* 0x0000000000007b1d */ /* 0x000fec0000010000 */
[----:B------:R-:W-:Y:S02]  /*0870*/  STS [R10], R11 ;  /* 0x0000000b0a007388 */ /* 0x000fe40000000800 */
[----:B------:R-:W-:Y:S06]  /*0880*/  BAR.SYNC.DEFER_BLOCKING 0x0 ;  /* 0x0000000000007b1d */ /* 0x000fec0000010000 */
[----:B------:R-:W3:Y:S02]  /*0890*/  LDS R13, [R15] ;  /* 0x000000000f0d7984 */ /* 0x000ee40000000800 */
[----:B---3--:R-:W-:Y:S01]  /*08a0*/  FFMA R13, R13, R9, R8 ;  /* 0x000000090d0d7223 */ /* 0x008fe20000000008 */
[----:B------:R-:W-:Y:S08]  /*08b0*/  BAR.SYNC.DEFER_BLOCKING 0x0 ;  /* 0x0000000000007b1d */ /* 0x000ff00000010000 */
[----:B------:R-:W0:Y:S01]  /*08c0*/  LDC.64 R8, c[0x0][0x230] ;  /* 0x00008c00ff087b82 */ /* 0x000e220000000a00 */
[----:B------:R-:W-:Y:S07]  /*08d0*/  STS [R12], R13 ;  /* 0x0000000d0c007388 */ /* 0x000fee0000000800 */
[----:B------:R-:W-:Y:S01]  /*08e0*/  BAR.SYNC.DEFER_BLOCKING 0x0 ;  /* 0x0000000000007b1d */ /* 0x000fe20000010000 */
[----:B0-----:R-:W-:-:S05]  /*08f0*/  IMAD.WIDE R6, R6, 0x4, R8 ;  /* 0x0000000406067825 */ /* 0x001fca00078e0208 */
[----:B------:R-:W5:Y:S02]  /*0900*/  LDS R0, [R0] ;  /* 0x0000000000007984 */ /* 0x000f640000000800 */
[----:B-----5:R-:W-:Y:S01]  /*0910*/  FFMA R3, R3, R5, R0 ;  /* 0x0000000503037223 */ /* 0x020fe20000000000 */
[----:B------:R-:W-:Y:S06]  /*0920*/  @!P0 EXIT ;  /* 0x000000000000894d */ /* 0x000fec0003800000 */
[----:B------:R-:W-:Y:S01]  /*0930*/  STG.E desc[UR6][R6.64], R3 ;  /* 0x0000000306007986 */ /* 0x000fe2000c101906 */
[----:B------:R-:W-:Y:S05]  /*0940*/  EXIT ;  /* 0x000000000000794d */ /* 0x000fea0003800000 */
.L_x_0:
[----:B------:R-:W-:-:S00]  /*0950*/  BRA `(.L_x_0) ;  /* 0xfffffffc00fc7947 */ /* 0x000fc0000383ffff */
[----:B------:R-:W-:-:S00]  /*0960*/  NOP ;  /* 0x0000000000007918 */ /* 0x000fc00000000000 */
        /* <DEDUP_REMOVED lines=9> */
.L_x_1:


//--------------------- .nv.shared.triton_poi_fused_add_clone_mul_6 --------------------------
	.section	.nv.shared.triton_poi_fused_add_clone_mul_6,"aw",@nobits
	.sectionflags	@""
	.align	16
	.zero		1024


//--------------------- .nv.constant0.triton_poi_fused_add_clone_mul_6 --------------------------
	.section	.nv.constant0.triton_poi_fused_add_clone_mul_6,"a",@progbits
	.sectionflags	@""
	.align	4
.nv.constant0.triton_poi_fused_add_clone_mul_6:
	.zero		576
